//
// Generated by NVIDIA NVVM Compiler
//
// Compiler Build ID: CL-36424714
// Cuda compilation tools, release 13.0, V13.0.88
// Based on NVVM 20.0.0
//

.version 9.0
.target sm_100
.address_size 64

	// .globl	_Z6vecAddPdS_S_i

.visible .entry _Z6vecAddPdS_S_i(
	.param .u64 .ptr .align 1 _Z6vecAddPdS_S_i_param_0,
	.param .u64 .ptr .align 1 _Z6vecAddPdS_S_i_param_1,
	.param .u64 .ptr .align 1 _Z6vecAddPdS_S_i_param_2,
	.param .u32 _Z6vecAddPdS_S_i_param_3
)
{
	.reg .pred 	%p<2>;
	.reg .b32 	%r<6>;
	.reg .b64 	%rd<11>;
	.reg .b64 	%fd<4>;

	ld.param.u64 	%rd1, [_Z6vecAddPdS_S_i_param_0];
	ld.param.u64 	%rd2, [_Z6vecAddPdS_S_i_param_1];
	ld.param.u64 	%rd3, [_Z6vecAddPdS_S_i_param_2];
	ld.param.u32 	%r2, [_Z6vecAddPdS_S_i_param_3];
	mov.u32 	%r3, %ctaid.x;
	mov.u32 	%r4, %ntid.x;
	mov.u32 	%r5, %tid.x;
	mad.lo.s32 	%r1, %r3, %r4, %r5;
	setp.ge.s32 	%p1, %r1, %r2;
	@%p1 bra 	$L__BB0_2;
	cvta.to.global.u64 	%rd4, %rd1;
	cvta.to.global.u64 	%rd5, %rd2;
	cvta.to.global.u64 	%rd6, %rd3;
	mul.wide.s32 	%rd7, %r1, 8;
	add.s64 	%rd8, %rd4, %rd7;
	ld.global.f64 	%fd1, [%rd8];
	add.s64 	%rd9, %rd5, %rd7;
	ld.global.f64 	%fd2, [%rd9];
	add.f64 	%fd3, %fd1, %fd2;
	add.s64 	%rd10, %rd6, %rd7;
	st.global.f64 	[%rd10], %fd3;
$L__BB0_2:
	ret;

}
	// .globl	_Z12elementPrimePyPci
.visible .entry _Z12elementPrimePyPci(
	.param .u64 .ptr .align 1 _Z12elementPrimePyPci_param_0,
	.param .u64 .ptr .align 1 _Z12elementPrimePyPci_param_1,
	.param .u32 _Z12elementPrimePyPci_param_2
)
{
	.reg .pred 	%p<6>;
	.reg .b16 	%rs<6>;
	.reg .b32 	%r<9>;
	.reg .b64 	%rd<19>;

	ld.param.u64 	%rd7, [_Z12elementPrimePyPci_param_0];
	ld.param.u64 	%rd8, [_Z12elementPrimePyPci_param_1];
	ld.param.u32 	%r2, [_Z12elementPrimePyPci_param_2];
	mov.u32 	%r3, %ctaid.x;
	mov.u32 	%r4, %ntid.x;
	mov.u32 	%r5, %tid.x;
	mad.lo.s32 	%r1, %r3, %r4, %r5;
	setp.ge.s32 	%p1, %r1, %r2;
	@%p1 bra 	$L__BB1_9;
	cvta.to.global.u64 	%rd9, %rd7;
	ld.global.u64 	%rd1, [%rd9];
	setp.lt.u64 	%p2, %rd1, 5;
	mov.b16 	%rs2, 1;
	mov.u16 	%rs5, %rs2;
	@%p2 bra 	$L__BB1_8;
	mov.b64 	%rd17, 2;
	cvt.u32.u64 	%r7, %rd1;
	bra.uni 	$L__BB1_4;
$L__BB1_3:
	add.s64 	%rd17, %rd17, 2;
	mul.lo.s64 	%rd13, %rd17, %rd17;
	setp.ge.u64 	%p5, %rd13, %rd1;
	mov.u16 	%rs5, %rs2;
	@%p5 bra 	$L__BB1_8;
$L__BB1_4:
	or.b64  	%rd11, %rd1, %rd17;
	and.b64  	%rd12, %rd11, -4294967296;
	setp.ne.s64 	%p3, %rd12, 0;
	@%p3 bra 	$L__BB1_6;
	cvt.u32.u64 	%r6, %rd17;
	rem.u32 	%r8, %r7, %r6;
	cvt.u64.u32 	%rd18, %r8;
	bra.uni 	$L__BB1_7;
$L__BB1_6:
	rem.u64 	%rd18, %rd1, %rd17;
$L__BB1_7:
	setp.ne.s64 	%p4, %rd18, 0;
	mov.b16 	%rs5, 0;
	@%p4 bra 	$L__BB1_3;
$L__BB1_8:
	cvt.s64.s32 	%rd14, %r1;
	cvta.to.global.u64 	%rd15, %rd8;
	add.s64 	%rd16, %rd15, %rd14;
	st.global.u8 	[%rd16], %rs5;
$L__BB1_9:
	ret;

}


// ===== COMPILED SASS (sm_100) =====

	.target	sm_100

	.elftype	@"ET_EXEC"


//--------------------- .note.nv.tkinfo           --------------------------
	.section	.note.nv.tkinfo,"",@"SHT_NOTE"
	.sectionflags	@"SHF_NOTE_NV_TKINFO"
	.tkinfo
        /*0018*/ 	.word	0x00000002
        /*0030*/ 	.string	""
        /*0030*/ 	.string	"ptxas"
        /*0030*/ 	.string	"Cuda compilation tools, release 13.0, V13.0.88"
        /*0030*/ 	.string	"Build cuda_13.0.r13.0/compiler.36424714_0"
        /*0030*/ 	.string	"-arch sm_100 -m 64 "



//--------------------- .note.nv.cuinfo           --------------------------
	.section	.note.nv.cuinfo,"",@"SHT_NOTE"
	.sectionflags	@"SHF_NOTE_NV_CUINFO"
        /*0018*/ 	.short	0x0002
        /*001a*/ 	.short	0x0064
        /*001c*/ 	.short	0x0082
	.zero		2


//--------------------- .nv.info                  --------------------------
	.section	.nv.info,"",@"SHT_CUDA_INFO"
	.align	4


	//----- nvinfo : EIATTR_REGCOUNT
	.align		4
        /*0000*/ 	.byte	0x04, 0x2f
        /*0002*/ 	.short	(.L_1 - .L_0)
	.align		4
.L_0:
        /*0004*/ 	.word	index@(_Z6vecAddPdS_S_i)
        /*0008*/ 	.word	0x0000000e


	//----- nvinfo : EIATTR_FRAME_SIZE
	.align		4
.L_1:
        /*000c*/ 	.byte	0x04, 0x11
        /*000e*/ 	.short	(.L_3 - .L_2)
	.align		4
.L_2:
        /*0010*/ 	.word	index@(_Z6vecAddPdS_S_i)
        /*0014*/ 	.word	0x00000000


	//----- nvinfo : EIATTR_REGCOUNT
	.align		4
.L_3:
        /*0018*/ 	.byte	0x04, 0x2f
        /*001a*/ 	.short	(.L_5 - .L_4)
	.align		4
.L_4:
        /*001c*/ 	.word	index@(_Z12elementPrimePyPci)
        /*0020*/ 	.word	0x00000014


	//----- nvinfo : EIATTR_FRAME_SIZE
	.align		4
.L_5:
        /*0024*/ 	.byte	0x04, 0x11
        /*0026*/ 	.short	(.L_7 - .L_6)
	.align		4
.L_6:
        /*0028*/ 	.word	index@($__internal_0_$__cuda_sm20_rem_u64)
        /*002c*/ 	.word	0x00000000


	//----- nvinfo : EIATTR_FRAME_SIZE
	.align		4
.L_7:
        /*0030*/ 	.byte	0x04, 0x11
        /*0032*/ 	.short	(.L_9 - .L_8)
	.align		4
.L_8:
        /*0034*/ 	.word	index@(_Z12elementPrimePyPci)
        /*0038*/ 	.word	0x00000000


	//----- nvinfo : EIATTR_MIN_STACK_SIZE
	.align		4
.L_9:
        /*003c*/ 	.byte	0x04, 0x12
        /*003e*/ 	.short	(.L_11 - .L_10)
	.align		4
.L_10:
        /*0040*/ 	.word	index@(_Z12elementPrimePyPci)
        /*0044*/ 	.word	0x00000000


	//----- nvinfo : EIATTR_MIN_STACK_SIZE
	.align		4
.L_11:
        /*0048*/ 	.byte	0x04, 0x12
        /*004a*/ 	.short	(.L_13 - .L_12)
	.align		4
.L_12:
        /*004c*/ 	.word	index@(_Z6vecAddPdS_S_i)
        /*0050*/ 	.word	0x00000000
.L_13:


//--------------------- .nv.compat                --------------------------
	.section	.nv.compat,"",@"SHT_CUDA_COMPAT_INFO"
	.align	4
        /*0000*/ 	.byte	0x02, 0x09, 0x00, 0x00, 0x02, 0x02, 0x01, 0x00, 0x02, 0x05, 0x05, 0x00, 0x03, 0x07, 0x01, 0x01
        /*0010*/ 	.byte	0x02, 0x03, 0x00, 0x00, 0x02, 0x06, 0x01, 0x00, 0x04, 0x0b, 0x08, 0x00, 0x01, 0x00, 0x00, 0x00
        /*0020*/ 	.byte	0x00, 0x00, 0x00, 0x00


//--------------------- .nv.info._Z12elementPrimePyPci --------------------------
	.section	.nv.info._Z12elementPrimePyPci,"",@"SHT_CUDA_INFO"
	.sectionflags	@""
	.align	4


	//----- nvinfo : EIATTR_CUDA_API_VERSION
	.align		4
        /*0000*/ 	.byte	0x04, 0x37
        /*0002*/ 	.short	(.L_15 - .L_14)
.L_14:
        /*0004*/ 	.word	0x00000082


	//----- nvinfo : EIATTR_KPARAM_INFO
	.align		4
.L_15:
        /*0008*/ 	.byte	0x04, 0x17
        /*000a*/ 	.short	(.L_17 - .L_16)
.L_16:
        /*000c*/ 	.word	0x00000000
        /*0010*/ 	.short	0x0002
        /*0012*/ 	.short	0x0010
        /*0014*/ 	.byte	0x00, 0xf0, 0x11, 0x00


	//----- nvinfo : EIATTR_KPARAM_INFO
	.align		4
.L_17:
        /*0018*/ 	.byte	0x04, 0x17
        /*001a*/ 	.short	(.L_19 - .L_18)
.L_18:
        /*001c*/ 	.word	0x00000000
        /*0020*/ 	.short	0x0001
        /*0022*/ 	.short	0x0008
        /*0024*/ 	.byte	0x00, 0xf5, 0x21, 0x00


	//----- nvinfo : EIATTR_KPARAM_INFO
	.align		4
.L_19:
        /*0028*/ 	.byte	0x04, 0x17
        /*002a*/ 	.short	(.L_21 - .L_20)
.L_20:
        /*002c*/ 	.word	0x00000000
        /*0030*/ 	.short	0x0000
        /*0032*/ 	.short	0x0000
        /*0034*/ 	.byte	0x00, 0xf5, 0x21, 0x00


	//----- nvinfo : EIATTR_SPARSE_MMA_MASK
	.align		4
.L_21:
        /*0038*/ 	.byte	0x03, 0x50
        /*003a*/ 	.short	0x0000


	//----- nvinfo : EIATTR_MAXREG_COUNT
	.align		4
        /*003c*/ 	.byte	0x03, 0x1b
        /*003e*/ 	.short	0x00ff


	//----- nvinfo : EIATTR_MERCURY_ISA_VERSION
	.align		4
        /*0040*/ 	.byte	0x03, 0x5f
        /*0042*/ 	.short	0x0101


	//----- nvinfo : EIATTR_VRC_CTA_INIT_COUNT
	.align		4
        /*0044*/ 	.byte	0x02, 0x4a
	.zero		1
	.zero		1


	//----- nvinfo : EIATTR_EXIT_INSTR_OFFSETS
	.align		4
        /*0048*/ 	.byte	0x04, 0x1c
        /*004a*/ 	.short	(.L_23 - .L_22)


	//   ....[0]....
.L_22:
        /*004c*/ 	.word	0x00000070


	//   ....[1]....
        /*0050*/ 	.word	0x000003f0


	//----- nvinfo : EIATTR_CRS_STACK_SIZE
	.align		4
.L_23:
        /*0054*/ 	.byte	0x04, 0x1e
        /*0056*/ 	.short	(.L_25 - .L_24)
.L_24:
        /*0058*/ 	.word	0x00000000


	//----- nvinfo : EIATTR_CBANK_PARAM_SIZE
	.align		4
.L_25:
        /*005c*/ 	.byte	0x03, 0x19
        /*005e*/ 	.short	0x0014


	//----- nvinfo : EIATTR_PARAM_CBANK
	.align		4
        /*0060*/ 	.byte	0x04, 0x0a
        /*0062*/ 	.short	(.L_27 - .L_26)
	.align		4
.L_26:
        /*0064*/ 	.word	index@(.nv.constant0._Z12elementPrimePyPci)
        /*0068*/ 	.short	0x0380
        /*006a*/ 	.short	0x0014


	//----- nvinfo : EIATTR_SW_WAR
	.align		4
.L_27:
        /*006c*/ 	.byte	0x04, 0x36
        /*006e*/ 	.short	(.L_29 - .L_28)
.L_28:
        /*0070*/ 	.word	0x00000008
.L_29:


//--------------------- .nv.info._Z6vecAddPdS_S_i --------------------------
	.section	.nv.info._Z6vecAddPdS_S_i,"",@"SHT_CUDA_INFO"
	.sectionflags	@""
	.align	4


	//----- nvinfo : EIATTR_CUDA_API_VERSION
	.align		4
        /*0000*/ 	.byte	0x04, 0x37
        /*0002*/ 	.short	(.L_31 - .L_30)
.L_30:
        /*0004*/ 	.word	0x00000082


	//----- nvinfo : EIATTR_KPARAM_INFO
	.align		4
.L_31:
        /*0008*/ 	.byte	0x04, 0x17
        /*000a*/ 	.short	(.L_33 - .L_32)
.L_32:
        /*000c*/ 	.word	0x00000000
        /*0010*/ 	.short	0x0003
        /*0012*/ 	.short	0x0018
        /*0014*/ 	.byte	0x00, 0xf0, 0x11, 0x00


	//----- nvinfo : EIATTR_KPARAM_INFO
	.align		4
.L_33:
        /*0018*/ 	.byte	0x04, 0x17
        /*001a*/ 	.short	(.L_35 - .L_34)
.L_34:
        /*001c*/ 	.word	0x00000000
        /*0020*/ 	.short	0x0002
        /*0022*/ 	.short	0x0010
        /*0024*/ 	.byte	0x00, 0xf5, 0x21, 0x00


	//----- nvinfo : EIATTR_KPARAM_INFO
	.align		4
.L_35:
        /*0028*/ 	.byte	0x04, 0x17
        /*002a*/ 	.short	(.L_37 - .L_36)
.L_36:
        /*002c*/ 	.word	0x00000000
        /*0030*/ 	.short	0x0001
        /*0032*/ 	.short	0x0008
        /*0034*/ 	.byte	0x00, 0xf5, 0x21, 0x00


	//----- nvinfo : EIATTR_KPARAM_INFO
	.align		4
.L_37:
        /*0038*/ 	.byte	0x04, 0x17
        /*003a*/ 	.short	(.L_39 - .L_38)
.L_38:
        /*003c*/ 	.word	0x00000000
        /*0040*/ 	.short	0x0000
        /*0042*/ 	.short	0x0000
        /*0044*/ 	.byte	0x00, 0xf5, 0x21, 0x00


	//----- nvinfo : EIATTR_SPARSE_MMA_MASK
	.align		4
.L_39:
        /*0048*/ 	.byte	0x03, 0x50
        /*004a*/ 	.short	0x0000


	//----- nvinfo : EIATTR_MAXREG_COUNT
	.align		4
        /*004c*/ 	.byte	0x03, 0x1b
        /*004e*/ 	.short	0x00ff


	//----- nvinfo : EIATTR_MERCURY_ISA_VERSION
	.align		4
        /*0050*/ 	.byte	0x03, 0x5f
        /*0052*/ 	.short	0x0101


	//----- nvinfo : EIATTR_VRC_CTA_INIT_COUNT
	.align		4
        /*0054*/ 	.byte	0x02, 0x4a
	.zero		1
	.zero		1


	//----- nvinfo : EIATTR_EXIT_INSTR_OFFSETS
	.align		4
        /*0058*/ 	.byte	0x04, 0x1c
        /*005a*/ 	.short	(.L_41 - .L_40)


	//   ....[0]....
.L_40:
        /*005c*/ 	.word	0x00000070


	//   ....[1]....
        /*0060*/ 	.word	0x00000130


	//----- nvinfo : EIATTR_CBANK_PARAM_SIZE
	.align		4
.L_41:
        /*0064*/ 	.byte	0x03, 0x19
        /*0066*/ 	.short	0x001c


	//----- nvinfo : EIATTR_PARAM_CBANK
	.align		4
        /*0068*/ 	.byte	0x04, 0x0a
        /*006a*/ 	.short	(.L_43 - .L_42)
	.align		4
.L_42:
        /*006c*/ 	.word	index@(.nv.constant0._Z6vecAddPdS_S_i)
        /*0070*/ 	.short	0x0380
        /*0072*/ 	.short	0x001c


	//----- nvinfo : EIATTR_SW_WAR
	.align		4
.L_43:
        /*0074*/ 	.byte	0x04, 0x36
        /*0076*/ 	.short	(.L_45 - .L_44)
.L_44:
        /*0078*/ 	.word	0x00000008
.L_45:


//--------------------- .nv.callgraph             --------------------------
	.section	.nv.callgraph,"",@"SHT_CUDA_CALLGRAPH"
	.align	4
	.sectionentsize	8
	.align		4
        /*0000*/ 	.word	0x00000000
	.align		4
        /*0004*/ 	.word	0xffffffff
	.align		4
        /*0008*/ 	.word	0x00000000
	.align		4
        /*000c*/ 	.word	0xfffffffe
	.align		4
        /*0010*/ 	.word	0x00000000
	.align		4
        /*0014*/ 	.word	0xfffffffd
	.align		4
        /*0018*/ 	.word	0x00000000
	.align		4
        /*001c*/ 	.word	0xfffffffc


//--------------------- .text._Z12elementPrimePyPci --------------------------
	.section	.text._Z12elementPrimePyPci,"ax",@progbits
	.align	128
        .global         _Z12elementPrimePyPci
        .type           _Z12elementPrimePyPci,@function
        .size           _Z12elementPrimePyPci,(.L_x_6 - _Z12elementPrimePyPci)
        .other          _Z12elementPrimePyPci,@"STO_CUDA_ENTRY STV_DEFAULT"
_Z12elementPrimePyPci:
.text._Z12elementPrimePyPci:
[----:B------:R-:W-:Y:S01]  /*0000*/  LDC R1, c[0x0][0x37c] ;  /* 0x0000df00ff017b82 */ /* 0x000fe20000000800 */
[----:B------:R-:W0:Y:S07]  /*0010*/  S2R R3, SR_TID.X ;  /* 0x0000000000037919 */ /* 0x000e2e0000002100 */
[----:B------:R-:W0:Y:S01]  /*0020*/  S2UR UR4, SR_CTAID.X ;  /* 0x00000000000479c3 */ /* 0x000e220000002500 */
[----:B------:R-:W1:Y:S07]  /*0030*/  LDCU UR5, c[0x0][0x390] ;  /* 0x00007200ff0577ac */ /* 0x000e6e0008000800 */
[----:B------:R-:W0:Y:S02]  /*0040*/  LDC R0, c[0x0][0x360] ;  /* 0x0000d800ff007b82 */ /* 0x000e240000000800 */
[----:B0-----:R-:W-:-:S05]  /*0050*/  IMAD R0, R0, UR4, R3 ;  /* 0x0000000400007c24 */ /* 0x001fca000f8e0203 */
[----:B-1----:R-:W-:-:S13]  /*0060*/  ISETP.GE.AND P0, PT, R0, UR5, PT ;  /* 0x0000000500007c0c */ /* 0x002fda000bf06270 */
[----:B------:R-:W-:Y:S05]  /*0070*/  @P0 EXIT ;  /* 0x000000000000094d */ /* 0x000fea0003800000 */
[----:B------:R-:W0:Y:S01]  /*0080*/  LDC.64 R2, c[0x0][0x380] ;  /* 0x0000e000ff027b82 */ /* 0x000e220000000a00 */
[----:B------:R-:W0:Y:S02]  /*0090*/  LDCU.64 UR6, c[0x0][0x358] ;  /* 0x00006b00ff0677ac */ /* 0x000e240008000a00 */
[----:B0-----:R-:W2:Y:S01]  /*00a0*/  LDG.E.64 R2, desc[UR6][R2.64] ;  /* 0x0000000602027981 */ /* 0x001ea2000c1e1b00 */
[----:B------:R-:W-:Y:S01]  /*00b0*/  IMAD.MOV.U32 R4, RZ, RZ, 0x1 ;  /* 0x00000001ff047424 */ /* 0x000fe200078e00ff */
[----:B--2---:R-:W-:-:S04]  /*00c0*/  ISETP.GE.U32.AND P0, PT, R2, 0x5, PT ;  /* 0x000000050200780c */ /* 0x004fc80003f06070 */
[----:B------:R-:W-:-:S13]  /*00d0*/  ISETP.GE.U32.AND.EX P0, PT, R3, RZ, PT, P0 ;  /* 0x000000ff0300720c */ /* 0x000fda0003f06100 */
[----:B------:R-:W-:Y:S05]  /*00e0*/  @!P0 BRA `(.L_x_0) ;  /* 0x0000000000b08947 */ /* 0x000fea0003800000 */
[----:B------:R-:W-:Y:S01]  /*00f0*/  UMOV UR8, 0x2 ;  /* 0x0000000200087882 */ /* 0x000fe20000000000 */
[----:B------:R-:W-:-:S05]  /*0100*/  UMOV UR4, URZ ;  /* 0x000000ff00047c82 */ /* 0x000fca0008000000 */
.L_x_3:
[----:B------:R-:W-:-:S04]  /*0110*/  LOP3.LUT R4, R3, UR4, RZ, 0xfc, !PT ;  /* 0x0000000403047c12 */ /* 0x000fc8000f8efcff */
[----:B------:R-:W-:-:S13]  /*0120*/  ISETP.NE.U32.AND P0, PT, R4, RZ, PT ;  /* 0x000000ff0400720c */ /* 0x000fda0003f05070 */
[----:B------:R-:W-:Y:S05]  /*0130*/  @P0 BRA `(.L_x_1) ;  /* 0x0000000000500947 */ /* 0x000fea0003800000 */
[----:B------:R-:W0:Y:S01]  /*0140*/  I2F.U32.RP R6, UR8 ;  /* 0x0000000800067d06 */ /* 0x000e220008209000 */
[----:B------:R-:W-:-:S07]  /*0150*/  ISETP.NE.U32.AND P1, PT, RZ, UR8, PT ;  /* 0x00000008ff007c0c */ /* 0x000fce000bf25070 */
[----:B0-----:R-:W0:Y:S02]  /*0160*/  MUFU.RCP R6, R6 ;  /* 0x0000000600067308 */ /* 0x001e240000001000 */
[----:B0-----:R-:W-:-:S06]  /*0170*/  VIADD R4, R6, 0xffffffe ;  /* 0x0ffffffe06047836 */ /* 0x001fcc0000000000 */
[----:B------:R0:W1:Y:S02]  /*0180*/  F2I.FTZ.U32.TRUNC.NTZ R5, R4 ;  /* 0x0000000400057305 */ /* 0x000064000021f000 */
[----:B0-----:R-:W-:Y:S02]  /*0190*/  HFMA2 R4, -RZ, RZ, 0, 0 ;  /* 0x00000000ff047431 */ /* 0x001fe400000001ff */
[----:B-1----:R-:W-:-:S04]  /*01a0*/  IMAD.MOV R7, RZ, RZ, -R5 ;  /* 0x000000ffff077224 */ /* 0x002fc800078e0a05 */
[----:B------:R-:W-:-:S04]  /*01b0*/  IMAD R7, R7, UR8, RZ ;  /* 0x0000000807077c24 */ /* 0x000fc8000f8e02ff */
[----:B------:R-:W-:-:S06]  /*01c0*/  IMAD.HI.U32 R5, R5, R7, R4 ;  /* 0x0000000705057227 */ /* 0x000fcc00078e0004 */
[----:B------:R-:W-:-:S04]  /*01d0*/  IMAD.HI.U32 R5, R5, R2, RZ ;  /* 0x0000000205057227 */ /* 0x000fc800078e00ff */
[----:B------:R-:W-:-:S04]  /*01e0*/  IMAD.MOV R5, RZ, RZ, -R5 ;  /* 0x000000ffff057224 */ /* 0x000fc800078e0a05 */
[----:B------:R-:W-:-:S05]  /*01f0*/  IMAD R5, R5, UR8, R2 ;  /* 0x0000000805057c24 */ /* 0x000fca000f8e0202 */
[----:B------:R-:W-:-:S13]  /*0200*/  ISETP.GE.U32.AND P0, PT, R5, UR8, PT ;  /* 0x0000000805007c0c */ /* 0x000fda000bf06070 */
[----:B------:R-:W-:-:S05]  /*0210*/  @P0 VIADD R5, R5, -UR8 ;  /* 0x8000000805050c36 */ /* 0x000fca0008000000 */
[----:B------:R-:W-:-:S13]  /*0220*/  ISETP.GE.U32.AND P0, PT, R5, UR8, PT ;  /* 0x0000000805007c0c */ /* 0x000fda000bf06070 */
[----:B------:R-:W-:Y:S01]  /*0230*/  @P0 VIADD R5, R5, -UR8 ;  /* 0x8000000805050c36 */ /* 0x000fe20008000000 */
[----:B------:R-:W-:-:S04]  /*0240*/  @!P1 LOP3.LUT R5, RZ, UR8, RZ, 0x33, !PT ;  /* 0x00000008ff059c12 */ /* 0x000fc8000f8e33ff */
[----:B------:R-:W-:-:S04]  /*0250*/  ISETP.NE.U32.AND P0, PT, R5, RZ, PT ;  /* 0x000000ff0500720c */ /* 0x000fc80003f05070 */
[----:B------:R-:W-:Y:S01]  /*0260*/  ISETP.NE.AND.EX P0, PT, RZ, RZ, PT, P0 ;  /* 0x000000ffff00720c */ /* 0x000fe20003f05300 */
[----:B------:R-:W-:-:S12]  /*0270*/  BRA `(.L_x_2) ;  /* 0x0000000000187947 */ /* 0x000fd80003800000 */
.L_x_1:
[----:B------:R-:W-:Y:S01]  /*0280*/  MOV R4, UR8 ;  /* 0x0000000800047c02 */ /* 0x000fe20008000f00 */
[----:B------:R-:W-:Y:S01]  /*0290*/  IMAD.U32 R5, RZ, RZ, UR4 ;  /* 0x00000004ff057e24 */ /* 0x000fe2000f8e00ff */
[----:B------:R-:W-:-:S07]  /*02a0*/  MOV R6, 0x2c0 ;  /* 0x000002c000067802 */ /* 0x000fce0000000f00 */
[----:B------:R-:W-:Y:S05]  /*02b0*/  CALL.REL.NOINC `($__internal_0_$__cuda_sm20_rem_u64) ;  /* 0x0000000000507944 */ /* 0x000fea0003c00000 */
[----:B------:R-:W-:-:S04]  /*02c0*/  ISETP.NE.U32.AND P0, PT, R4, RZ, PT ;  /* 0x000000ff0400720c */ /* 0x000fc80003f05070 */
[----:B------:R-:W-:-:S13]  /*02d0*/  ISETP.NE.AND.EX P0, PT, R5, RZ, PT, P0 ;  /* 0x000000ff0500720c */ /* 0x000fda0003f05300 */
.L_x_2:
[----:B------:R-:W-:Y:S01]  /*02e0*/  PRMT R4, RZ, 0x7610, R4 ;  /* 0x00007610ff047816 */ /* 0x000fe20000000004 */
[----:B------:R-:W-:Y:S06]  /*02f0*/  @!P0 BRA `(.L_x_0) ;  /* 0x00000000002c8947 */ /* 0x000fec0003800000 */
[----:B------:R-:W-:-:S04]  /*0300*/  UIADD3 UR8, UP0, UPT, UR8, 0x2, URZ ;  /* 0x0000000208087890 */ /* 0x000fc8000ff1e0ff */
[----:B------:R-:W-:Y:S02]  /*0310*/  UIADD3.X UR4, UPT, UPT, URZ, UR4, URZ, UP0, !UPT ;  /* 0x00000004ff047290 */ /* 0x000fe400087fe4ff */
[----:B------:R-:W-:Y:S02]  /*0320*/  UIMAD.WIDE.U32 UR10, UR8, UR8, URZ ;  /* 0x00000008080a72a5 */ /* 0x000fe4000f8e00ff */
[----:B------:R-:W-:-:S04]  /*0330*/  UIMAD UR5, UR4, UR8, URZ ;  /* 0x00000008040572a4 */ /* 0x000fc8000f8e02ff */
[----:B------:R-:W-:Y:S01]  /*0340*/  UIMAD UR5, UR8, UR4, UR5 ;  /* 0x00000004080572a4 */ /* 0x000fe2000f8e0205 */
[----:B------:R-:W-:-:S03]  /*0350*/  ISETP.LE.U32.AND P0, PT, R2, UR10, PT ;  /* 0x0000000a02007c0c */ /* 0x000fc6000bf03070 */
[----:B------:R-:W-:-:S06]  /*0360*/  UIADD3 UR5, UPT, UPT, UR11, UR5, URZ ;  /* 0x000000050b057290 */ /* 0x000fcc000fffe0ff */
[----:B------:R-:W-:-:S05]  /*0370*/  IMAD.U32 R4, RZ, RZ, UR5 ;  /* 0x00000005ff047e24 */ /* 0x000fca000f8e00ff */
[----:B------:R-:W-:-:S13]  /*0380*/  ISETP.GE.U32.AND.EX P0, PT, R4, R3, PT, P0 ;  /* 0x000000030400720c */ /* 0x000fda0003f06100 */
[----:B------:R-:W-:Y:S05]  /*0390*/  @!P0 BRA `(.L_x_3) ;  /* 0xfffffffc005c8947 */ /* 0x000fea000383ffff */
[----:B------:R-:W-:-:S07]  /*03a0*/  MOV R4, 0x1 ;  /* 0x0000000100047802 */ /* 0x000fce0000000f00 */
.L_x_0:
[----:B------:R-:W0:Y:S02]  /*03b0*/  LDCU.64 UR10, c[0x0][0x388] ;  /* 0x00007100ff0a77ac */ /* 0x000e240008000a00 */
[----:B0-----:R-:W-:-:S04]  /*03c0*/  IADD3 R2, P0, PT, R0, UR10, RZ ;  /* 0x0000000a00027c10 */ /* 0x001fc8000ff1e0ff */
[----:B------:R-:W-:-:S05]  /*03d0*/  LEA.HI.X.SX32 R3, R0, UR11, 0x1, P0 ;  /* 0x0000000b00037c11 */ /* 0x000fca00080f0eff */
[----:B------:R-:W-:Y:S01]  /*03e0*/  STG.E.U8 desc[UR6][R2.64], R4 ;  /* 0x0000000402007986 */ /* 0x000fe2000c101106 */
[----:B------:R-:W-:Y:S05]  /*03f0*/  EXIT ;  /* 0x000000000000794d */ /* 0x000fea0003800000 */
        .weak           $__internal_0_$__cuda_sm20_rem_u64
        .type           $__internal_0_$__cuda_sm20_rem_u64,@function
        .size           $__internal_0_$__cuda_sm20_rem_u64,(.L_x_6 - $__internal_0_$__cuda_sm20_rem_u64)
$__internal_0_$__cuda_sm20_rem_u64:
[----:B------:R-:W0:Y:S08]  /*0400*/  I2F.U64.RP R7, R4 ;  /* 0x0000000400077312 */ /* 0x000e300000309000 */
[----:B0-----:R-:W0:Y:S02]  /*0410*/  MUFU.RCP R7, R7 ;  /* 0x0000000700077308 */ /* 0x001e240000001000 */
[----:B0-----:R-:W-:-:S06]  /*0420*/  VIADD R8, R7, 0x1ffffffe ;  /* 0x1ffffffe07087836 */ /* 0x001fcc0000000000 */
[----:B------:R-:W0:Y:S02]  /*0430*/  F2I.U64.TRUNC R8, R8 ;  /* 0x0000000800087311 */ /* 0x000e24000020d800 */
[----:B0-----:R-:W-:-:S04]  /*0440*/  IMAD.WIDE.U32 R10, R8, R4, RZ ;  /* 0x00000004080a7225 */ /* 0x001fc800078e00ff */
[----:B------:R-:W-:Y:S01]  /*0450*/  IMAD R11, R8, R5, R11 ;  /* 0x00000005080b7224 */ /* 0x000fe200078e020b */
[----:B------:R-:W-:-:S03]  /*0460*/  IADD3 R13, P0, PT, RZ, -R10, RZ ;  /* 0x8000000aff0d7210 */ /* 0x000fc60007f1e0ff */
[----:B------:R-:W-:Y:S02]  /*0470*/  IMAD R11, R9, R4, R11 ;  /* 0x00000004090b7224 */ /* 0x000fe400078e020b */
[----:B------:R-:W-:-:S04]  /*0480*/  IMAD.HI.U32 R10, R8, R13, RZ ;  /* 0x0000000d080a7227 */ /* 0x000fc800078e00ff */
[----:B------:R-:W-:Y:S01]  /*0490*/  IMAD.X R15, RZ, RZ, ~R11, P0 ;  /* 0x000000ffff0f7224 */ /* 0x000fe200000e0e0b */
[----:B------:R-:W-:-:S03]  /*04a0*/  MOV R11, R8 ;  /* 0x00000008000b7202 */ /* 0x000fc60000000f00 */
[-C--:B------:R-:W-:Y:S02]  /*04b0*/  IMAD R17, R9, R15.reuse, RZ ;  /* 0x0000000f09117224 */ /* 0x080fe400078e02ff */
[----:B------:R-:W-:-:S04]  /*04c0*/  IMAD.WIDE.U32 R10, P0, R8, R15, R10 ;  /* 0x0000000f080a7225 */ /* 0x000fc8000780000a */
[----:B------:R-:W-:-:S04]  /*04d0*/  IMAD.HI.U32 R7, R9, R15, RZ ;  /* 0x0000000f09077227 */ /* 0x000fc800078e00ff */
[----:B------:R-:W-:-:S04]  /*04e0*/  IMAD.HI.U32 R10, P1, R9, R13, R10 ;  /* 0x0000000d090a7227 */ /* 0x000fc8000782000a */
[----:B------:R-:W-:Y:S01]  /*04f0*/  IMAD.X R7, R7, 0x1, R9, P0 ;  /* 0x0000000107077824 */ /* 0x000fe200000e0609 */
[----:B------:R-:W-:-:S04]  /*0500*/  IADD3 R11, P2, PT, R17, R10, RZ ;  /* 0x0000000a110b7210 */ /* 0x000fc80007f5e0ff */
[----:B------:R-:W-:Y:S01]  /*0510*/  IADD3.X R7, PT, PT, RZ, RZ, R7, P2, P1 ;  /* 0x000000ffff077210 */ /* 0x000fe200017e2407 */
[----:B------:R-:W-:-:S04]  /*0520*/  IMAD.WIDE.U32 R8, R11, R4, RZ ;  /* 0x000000040b087225 */ /* 0x000fc800078e00ff */
[----:B------:R-:W-:Y:S01]  /*0530*/  IMAD R9, R11, R5, R9 ;  /* 0x000000050b097224 */ /* 0x000fe200078e0209 */
[----:B------:R-:W-:-:S03]  /*0540*/  IADD3 R13, P0, PT, RZ, -R8, RZ ;  /* 0x80000008ff0d7210 */ /* 0x000fc60007f1e0ff */
[----:B------:R-:W-:Y:S02]  /*0550*/  IMAD R9, R7, R4, R9 ;  /* 0x0000000407097224 */ /* 0x000fe400078e0209 */
[----:B------:R-:W-:-:S04]  /*0560*/  IMAD.HI.U32 R10, R11, R13, RZ ;  /* 0x0000000d0b0a7227 */ /* 0x000fc800078e00ff */
[----:B------:R-:W-:Y:S02]  /*0570*/  IMAD.X R8, RZ, RZ, ~R9, P0 ;  /* 0x000000ffff087224 */ /* 0x000fe400000e0e09 */
[----:B------:R-:W-:Y:S02]  /*0580*/  IMAD.MOV.U32 R9, RZ, RZ, RZ ;  /* 0x000000ffff097224 */ /* 0x000fe400078e00ff */
[----:B------:R-:W-:-:S04]  /*0590*/  IMAD.WIDE.U32 R10, P0, R11, R8, R10 ;  /* 0x000000080b0a7225 */ /* 0x000fc8000780000a */
[C---:B------:R-:W-:Y:S02]  /*05a0*/  IMAD R12, R7.reuse, R8, RZ ;  /* 0x00000008070c7224 */ /* 0x040fe400078e02ff */
[----:B------:R-:W-:-:S04]  /*05b0*/  IMAD.HI.U32 R11, P1, R7, R13, R10 ;  /* 0x0000000d070b7227 */ /* 0x000fc8000782000a */
[----:B------:R-:W-:Y:S01]  /*05c0*/  IMAD.HI.U32 R8, R7, R8, RZ ;  /* 0x0000000807087227 */ /* 0x000fe200078e00ff */
[----:B------:R-:W-:-:S04]  /*05d0*/  IADD3 R11, P2, PT, R12, R11, RZ ;  /* 0x0000000b0c0b7210 */ /* 0x000fc80007f5e0ff */
[----:B------:R-:W-:Y:S01]  /*05e0*/  IADD3.X R7, PT, PT, R8, R7, RZ, P0, !PT ;  /* 0x0000000708077210 */ /* 0x000fe200007fe4ff */
[----:B------:R-:W-:-:S03]  /*05f0*/  IMAD.HI.U32 R8, R11, R2, RZ ;  /* 0x000000020b087227 */ /* 0x000fc600078e00ff */
[----:B------:R-:W-:Y:S01]  /*0600*/  IADD3.X R7, PT, PT, RZ, RZ, R7, P2, P1 ;  /* 0x000000ffff077210 */ /* 0x000fe200017e2407 */
[----:B------:R-:W-:-:S04]  /*0610*/  IMAD.WIDE.U32 R8, R11, R3, R8 ;  /* 0x000000030b087225 */ /* 0x000fc800078e0008 */
[C---:B------:R-:W-:Y:S02]  /*0620*/  IMAD R11, R7.reuse, R3, RZ ;  /* 0x00000003070b7224 */ /* 0x040fe400078e02ff */
[----:B------:R-:W-:-:S04]  /*0630*/  IMAD.HI.U32 R8, P0, R7, R2, R8 ;  /* 0x0000000207087227 */ /* 0x000fc80007800008 */
[----:B------:R-:W-:Y:S01]  /*0640*/  IMAD.HI.U32 R7, R7, R3, RZ ;  /* 0x0000000307077227 */ /* 0x000fe200078e00ff */
[----:B------:R-:W-:-:S03]  /*0650*/  IADD3 R11, P1, PT, R11, R8, RZ ;  /* 0x000000080b0b7210 */ /* 0x000fc60007f3e0ff */
[----:B------:R-:W-:Y:S02]  /*0660*/  IMAD.X R7, RZ, RZ, R7, P0 ;  /* 0x000000ffff077224 */ /* 0x000fe400000e0607 */
[----:B------:R-:W-:-:S03]  /*0670*/  IMAD.WIDE.U32 R8, R11, R4, RZ ;  /* 0x000000040b087225 */ /* 0x000fc600078e00ff */
[----:B------:R-:W-:Y:S01]  /*0680*/  IADD3.X R7, PT, PT, RZ, R7, RZ, P1, !PT ;  /* 0x00000007ff077210 */ /* 0x000fe20000ffe4ff */
[----:B------:R-:W-:Y:S01]  /*0690*/  IMAD R11, R11, R5, R9 ;  /* 0x000000050b0b7224 */ /* 0x000fe200078e0209 */
[----:B------:R-:W-:-:S03]  /*06a0*/  IADD3 R13, P1, PT, -R8, R2, RZ ;  /* 0x00000002080d7210 */ /* 0x000fc60007f3e1ff */
[-C--:B------:R-:W-:Y:S01]  /*06b0*/  IMAD R8, R7, R4.reuse, R11 ;  /* 0x0000000407087224 */ /* 0x080fe200078e020b */
[----:B------:R-:W-:-:S03]  /*06c0*/  ISETP.GE.U32.AND P0, PT, R13, R4, PT ;  /* 0x000000040d00720c */ /* 0x000fc60003f06070 */
[----:B------:R-:W-:Y:S01]  /*06d0*/  IMAD.X R8, R3, 0x1, ~R8, P1 ;  /* 0x0000000103087824 */ /* 0x000fe200008e0e08 */
[----:B------:R-:W-:-:S04]  /*06e0*/  IADD3 R9, P1, PT, -R4, R13, RZ ;  /* 0x0000000d04097210 */ /* 0x000fc80007f3e1ff */
[C---:B------:R-:W-:Y:S01]  /*06f0*/  ISETP.GE.U32.AND.EX P0, PT, R8.reuse, R5, PT, P0 ;  /* 0x000000050800720c */ /* 0x040fe20003f06100 */
[----:B------:R-:W-:Y:S01]  /*0700*/  IMAD.X R10, R8, 0x1, ~R5, P1 ;  /* 0x00000001080a7824 */ /* 0x000fe200008e0e05 */
[----:B------:R-:W-:Y:S02]  /*0710*/  ISETP.NE.U32.AND P1, PT, R4, RZ, PT ;  /* 0x000000ff0400720c */ /* 0x000fe40003f25070 */
[----:B------:R-:W-:Y:S02]  /*0720*/  SEL R9, R9, R13, P0 ;  /* 0x0000000d09097207 */ /* 0x000fe40000000000 */
[----:B------:R-:W-:Y:S02]  /*0730*/  SEL R10, R10, R8, P0 ;  /* 0x000000080a0a7207 */ /* 0x000fe40000000000 */
[----:B------:R-:W-:Y:S02]  /*0740*/  ISETP.GE.U32.AND P0, PT, R9, R4, PT ;  /* 0x000000040900720c */ /* 0x000fe40003f06070 */
[----:B------:R-:W-:-:S02]  /*0750*/  IADD3 R7, P2, PT, -R4, R9, RZ ;  /* 0x0000000904077210 */ /* 0x000fc40007f5e1ff */
[----:B------:R-:W-:Y:S02]  /*0760*/  ISETP.GE.U32.AND.EX P0, PT, R10, R5, PT, P0 ;  /* 0x000000050a00720c */ /* 0x000fe40003f06100 */
[-C--:B------:R-:W-:Y:S02]  /*0770*/  IADD3.X R8, PT, PT, ~R5, R10.reuse, RZ, P2, !PT ;  /* 0x0000000a05087210 */ /* 0x080fe400017fe5ff */
[----:B------:R-:W-:Y:S01]  /*0780*/  SEL R4, R7, R9, P0 ;  /* 0x0000000907047207 */ /* 0x000fe20000000000 */
[----:B------:R-:W-:Y:S01]  /*0790*/  IMAD.MOV.U32 R7, RZ, RZ, 0x0 ;  /* 0x00000000ff077424 */ /* 0x000fe200078e00ff */
[----:B------:R-:W-:Y:S02]  /*07a0*/  ISETP.NE.AND.EX P1, PT, R5, RZ, PT, P1 ;  /* 0x000000ff0500720c */ /* 0x000fe40003f25310 */
[----:B------:R-:W-:Y:S02]  /*07b0*/  SEL R5, R8, R10, P0 ;  /* 0x0000000a08057207 */ /* 0x000fe40000000000 */
[----:B------:R-:W-:-:S02]  /*07c0*/  SEL R4, R4, 0xffffffff, P1 ;  /* 0xffffffff04047807 */ /* 0x000fc40000800000 */
[----:B------:R-:W-:Y:S01]  /*07d0*/  SEL R5, R5, 0xffffffff, P1 ;  /* 0xffffffff05057807 */ /* 0x000fe20000800000 */
[----:B------:R-:W-:Y:S06]  /*07e0*/  RET.REL.NODEC R6 `(_Z12elementPrimePyPci) ;  /* 0xfffffff806047950 */ /* 0x000fec0003c3ffff */
.L_x_4:
[----:B------:R-:W-:-:S00]  /*07f0*/  BRA `(.L_x_4) ;  /* 0xfffffffc00fc7947 */ /* 0x000fc0000383ffff */
[----:B------:R-:W-:-:S00]  /*0800*/  NOP ;  /* 0x0000000000007918 */ /* 0x000fc00000000000 */
[----:B------:R-:W-:-:S00]  /*0810*/  NOP ;  /* 0x0000000000007918 */ /* 0x000fc00000000000 */
[----:B------:R-:W-:-:S00]  /*0820*/  NOP ;  /* 0x0000000000007918 */ /* 0x000fc00000000000 */
[----:B------:R-:W-:-:S00]  /*0830*/  NOP ;  /* 0x0000000000007918 */ /* 0x000fc00000000000 */
[----:B------:R-:W-:-:S00]  /*0840*/  NOP ;  /* 0x0000000000007918 */ /* 0x000fc00000000000 */
[----:B------:R-:W-:-:S00]  /*0850*/  NOP ;  /* 0x0000000000007918 */ /* 0x000fc00000000000 */
[----:B------:R-:W-:-:S00]  /*0860*/  NOP ;  /* 0x0000000000007918 */ /* 0x000fc00000000000 */
[----:B------:R-:W-:-:S00]  /*0870*/  NOP ;  /* 0x0000000000007918 */ /* 0x000fc00000000000 */
.L_x_6:


//--------------------- .text._Z6vecAddPdS_S_i    --------------------------
	.section	.text._Z6vecAddPdS_S_i,"ax",@progbits
	.align	128
        .global         _Z6vecAddPdS_S_i
        .type           _Z6vecAddPdS_S_i,@function
        .size           _Z6vecAddPdS_S_i,(.L_x_8 - _Z6vecAddPdS_S_i)
        .other          _Z6vecAddPdS_S_i,@"STO_CUDA_ENTRY STV_DEFAULT"
_Z6vecAddPdS_S_i:
.text._Z6vecAddPdS_S_i:
        /* <DEDUP_REMOVED lines=9> */
[----:B------:R-:W1:Y:S07]  /*0090*/  LDCU.64 UR4, c[0x0][0x358] ;  /* 0x00006b00ff0477ac */ /* 0x000e6e0008000a00 */
[----:B------:R-:W2:Y:S08]  /*00a0*/  LDC.64 R4, c[0x0][0x388] ;  /* 0x0000e200ff047b82 */ /* 0x000eb00000000a00 */
[----:B------:R-:W3:Y:S01]  /*00b0*/  LDC.64 R8, c[0x0][0x390] ;  /* 0x0000e400ff087b82 */ /* 0x000ee20000000a00 */
[----:B0-----:R-:W-:-:S06]  /*00c0*/  IMAD.WIDE R2, R11, 0x8, R2 ;  /* 0x000000080b027825 */ /* 0x001fcc00078e0202 */
[----:B-1----:R-:W4:Y:S01]  /*00d0*/  LDG.E.64 R2, desc[UR4][R2.64] ;  /* 0x0000000402027981 */ /* 0x002f22000c1e1b00 */
[----:B--2---:R-:W-:-:S06]  /*00e0*/  IMAD.WIDE R4, R11, 0x8, R4 ;  /* 0x000000080b047825 */ /* 0x004fcc00078e0204 */
[----:B------:R-:W4:Y:S01]  /*00f0*/  LDG.E.64 R4, desc[UR4][R4.64] ;  /* 0x0000000404047981 */ /* 0x000f22000c1e1b00 */
[----:B---3--:R-:W-:Y:S01]  /*0100*/  IMAD.WIDE R8, R11, 0x8, R8 ;  /* 0x000000080b087825 */ /* 0x008fe200078e0208 */
[----:B----4-:R-:W-:-:S07]  /*0110*/  DADD R6, R2, R4 ;  /* 0x0000000002067229 */ /* 0x010fce0000000004 */
[----:B------:R-:W-:Y:S01]  /*0120*/  STG.E.64 desc[UR4][R8.64], R6 ;  /* 0x0000000608007986 */ /* 0x000fe2000c101b04 */
[----:B------:R-:W-:Y:S05]  /*0130*/  EXIT ;  /* 0x000000000000794d */ /* 0x000fea0003800000 */
.L_x_5:
        /* <DEDUP_REMOVED lines=12> */
.L_x_8:


//--------------------- .nv.shared.reserved.0     --------------------------
	.section	.nv.shared.reserved.0,"aw",@nobits
	.weak		__nv_reservedSMEM_offset_0_alias
	.size		__nv_reservedSMEM_offset_0_alias, 0, 64
	.other		__nv_reservedSMEM_offset_0_alias,@"STO_CUDA_RESERVED_SHARED STV_DEFAULT"
__nv_reservedSMEM_offset_0_alias:
	.zero		0
	.zero		64


//--------------------- .nv.constant0._Z12elementPrimePyPci --------------------------
	.section	.nv.constant0._Z12elementPrimePyPci,"a",@progbits
	.sectionflags	@""
	.align	4
.nv.constant0._Z12elementPrimePyPci:
	.zero		916


//--------------------- .nv.constant0._Z6vecAddPdS_S_i --------------------------
	.section	.nv.constant0._Z6vecAddPdS_S_i,"a",@progbits
	.sectionflags	@""
	.align	4
.nv.constant0._Z6vecAddPdS_S_i:
	.zero		924


//--------------------- SYMBOLS --------------------------

	.type		.nv.reservedSmem.offset0,@object
	.size		.nv.reservedSmem.offset0,0x4
